//
// Generated by NVIDIA NVVM Compiler
//
// Compiler Build ID: CL-36424714
// Cuda compilation tools, release 13.0, V13.0.88
// Based on NVVM 20.0.0
//

.version 9.0
.target sm_100
.address_size 64

	// .globl	_Z6vecGPUPfS_S_ii

.visible .entry _Z6vecGPUPfS_S_ii(
	.param .u64 .ptr .align 1 _Z6vecGPUPfS_S_ii_param_0,
	.param .u64 .ptr .align 1 _Z6vecGPUPfS_S_ii_param_1,
	.param .u64 .ptr .align 1 _Z6vecGPUPfS_S_ii_param_2,
	.param .u32 _Z6vecGPUPfS_S_ii_param_3,
	.param .u32 _Z6vecGPUPfS_S_ii_param_4
)
{
	.reg .pred 	%p<11>;
	.reg .b32 	%r<33>;
	.reg .b32 	%f<65>;
	.reg .b64 	%rd<30>;

	ld.param.u64 	%rd7, [_Z6vecGPUPfS_S_ii_param_0];
	ld.param.u64 	%rd8, [_Z6vecGPUPfS_S_ii_param_1];
	ld.param.u64 	%rd9, [_Z6vecGPUPfS_S_ii_param_2];
	ld.param.u32 	%r17, [_Z6vecGPUPfS_S_ii_param_3];
	ld.param.u32 	%r18, [_Z6vecGPUPfS_S_ii_param_4];
	cvta.to.global.u64 	%rd1, %rd9;
	cvta.to.global.u64 	%rd2, %rd8;
	cvta.to.global.u64 	%rd3, %rd7;
	mov.u32 	%r19, %ctaid.x;
	mov.u32 	%r20, %tid.x;
	mad.lo.s32 	%r1, %r19, 250, %r20;
	mul.lo.s32 	%r2, %r17, %r1;
	mul.lo.s32 	%r3, %r17, 4000;
	setp.lt.s32 	%p1, %r17, 1;
	@%p1 bra 	$L__BB0_12;
	and.b32  	%r4, %r17, 7;
	setp.lt.u32 	%p2, %r17, 8;
	mov.b32 	%r31, 0;
	@%p2 bra 	$L__BB0_4;
	and.b32  	%r31, %r17, 2147483640;
	neg.s32 	%r29, %r31;
	add.s64 	%rd4, %rd3, 16;
	add.s64 	%rd5, %rd2, 16;
	add.s64 	%rd6, %rd1, 16;
	mov.u32 	%r28, %r2;
$L__BB0_3:
	.pragma "nounroll";
	mul.wide.s32 	%rd10, %r28, 4;
	add.s64 	%rd11, %rd4, %rd10;
	add.s64 	%rd12, %rd5, %rd10;
	add.s64 	%rd13, %rd6, %rd10;
	ld.global.f32 	%f1, [%rd11+-16];
	ld.global.f32 	%f2, [%rd12+-16];
	ld.global.f32 	%f3, [%rd13+-16];
	fma.rn.f32 	%f4, %f1, %f2, %f3;
	st.global.f32 	[%rd13+-16], %f4;
	ld.global.f32 	%f5, [%rd11+-12];
	ld.global.f32 	%f6, [%rd12+-12];
	ld.global.f32 	%f7, [%rd13+-12];
	fma.rn.f32 	%f8, %f5, %f6, %f7;
	st.global.f32 	[%rd13+-12], %f8;
	ld.global.f32 	%f9, [%rd11+-8];
	ld.global.f32 	%f10, [%rd12+-8];
	ld.global.f32 	%f11, [%rd13+-8];
	fma.rn.f32 	%f12, %f9, %f10, %f11;
	st.global.f32 	[%rd13+-8], %f12;
	ld.global.f32 	%f13, [%rd11+-4];
	ld.global.f32 	%f14, [%rd12+-4];
	ld.global.f32 	%f15, [%rd13+-4];
	fma.rn.f32 	%f16, %f13, %f14, %f15;
	st.global.f32 	[%rd13+-4], %f16;
	ld.global.f32 	%f17, [%rd11];
	ld.global.f32 	%f18, [%rd12];
	ld.global.f32 	%f19, [%rd13];
	fma.rn.f32 	%f20, %f17, %f18, %f19;
	st.global.f32 	[%rd13], %f20;
	ld.global.f32 	%f21, [%rd11+4];
	ld.global.f32 	%f22, [%rd12+4];
	ld.global.f32 	%f23, [%rd13+4];
	fma.rn.f32 	%f24, %f21, %f22, %f23;
	st.global.f32 	[%rd13+4], %f24;
	ld.global.f32 	%f25, [%rd11+8];
	ld.global.f32 	%f26, [%rd12+8];
	ld.global.f32 	%f27, [%rd13+8];
	fma.rn.f32 	%f28, %f25, %f26, %f27;
	st.global.f32 	[%rd13+8], %f28;
	ld.global.f32 	%f29, [%rd11+12];
	ld.global.f32 	%f30, [%rd12+12];
	ld.global.f32 	%f31, [%rd13+12];
	fma.rn.f32 	%f32, %f29, %f30, %f31;
	st.global.f32 	[%rd13+12], %f32;
	add.s32 	%r29, %r29, 8;
	add.s32 	%r28, %r28, 8;
	setp.ne.s32 	%p3, %r29, 0;
	@%p3 bra 	$L__BB0_3;
$L__BB0_4:
	setp.eq.s32 	%p4, %r4, 0;
	@%p4 bra 	$L__BB0_12;
	and.b32  	%r12, %r17, 3;
	setp.lt.u32 	%p5, %r4, 4;
	@%p5 bra 	$L__BB0_7;
	add.s32 	%r22, %r31, %r2;
	mul.wide.s32 	%rd14, %r22, 4;
	add.s64 	%rd15, %rd3, %rd14;
	ld.global.f32 	%f33, [%rd15];
	add.s64 	%rd16, %rd2, %rd14;
	ld.global.f32 	%f34, [%rd16];
	add.s64 	%rd17, %rd1, %rd14;
	ld.global.f32 	%f35, [%rd17];
	fma.rn.f32 	%f36, %f33, %f34, %f35;
	st.global.f32 	[%rd17], %f36;
	ld.global.f32 	%f37, [%rd15+4];
	ld.global.f32 	%f38, [%rd16+4];
	ld.global.f32 	%f39, [%rd17+4];
	fma.rn.f32 	%f40, %f37, %f38, %f39;
	st.global.f32 	[%rd17+4], %f40;
	ld.global.f32 	%f41, [%rd15+8];
	ld.global.f32 	%f42, [%rd16+8];
	ld.global.f32 	%f43, [%rd17+8];
	fma.rn.f32 	%f44, %f41, %f42, %f43;
	st.global.f32 	[%rd17+8], %f44;
	ld.global.f32 	%f45, [%rd15+12];
	ld.global.f32 	%f46, [%rd16+12];
	ld.global.f32 	%f47, [%rd17+12];
	fma.rn.f32 	%f48, %f45, %f46, %f47;
	st.global.f32 	[%rd17+12], %f48;
	add.s32 	%r31, %r31, 4;
$L__BB0_7:
	setp.eq.s32 	%p6, %r12, 0;
	@%p6 bra 	$L__BB0_12;
	setp.eq.s32 	%p7, %r12, 1;
	@%p7 bra 	$L__BB0_10;
	add.s32 	%r23, %r31, %r2;
	mul.wide.s32 	%rd18, %r23, 4;
	add.s64 	%rd19, %rd3, %rd18;
	ld.global.f32 	%f49, [%rd19];
	add.s64 	%rd20, %rd2, %rd18;
	ld.global.f32 	%f50, [%rd20];
	add.s64 	%rd21, %rd1, %rd18;
	ld.global.f32 	%f51, [%rd21];
	fma.rn.f32 	%f52, %f49, %f50, %f51;
	st.global.f32 	[%rd21], %f52;
	ld.global.f32 	%f53, [%rd19+4];
	ld.global.f32 	%f54, [%rd20+4];
	ld.global.f32 	%f55, [%rd21+4];
	fma.rn.f32 	%f56, %f53, %f54, %f55;
	st.global.f32 	[%rd21+4], %f56;
	add.s32 	%r31, %r31, 2;
$L__BB0_10:
	and.b32  	%r24, %r17, 1;
	setp.eq.b32 	%p8, %r24, 1;
	not.pred 	%p9, %p8;
	@%p9 bra 	$L__BB0_12;
	add.s32 	%r25, %r31, %r2;
	mul.wide.s32 	%rd22, %r25, 4;
	add.s64 	%rd23, %rd3, %rd22;
	ld.global.f32 	%f57, [%rd23];
	add.s64 	%rd24, %rd2, %rd22;
	ld.global.f32 	%f58, [%rd24];
	add.s64 	%rd25, %rd1, %rd22;
	ld.global.f32 	%f59, [%rd25];
	fma.rn.f32 	%f60, %f57, %f58, %f59;
	st.global.f32 	[%rd25], %f60;
$L__BB0_12:
	sub.s32 	%r26, %r18, %r3;
	setp.ge.s32 	%p10, %r1, %r26;
	@%p10 bra 	$L__BB0_14;
	add.s32 	%r27, %r3, %r1;
	mul.wide.s32 	%rd26, %r27, 4;
	add.s64 	%rd27, %rd3, %rd26;
	ld.global.f32 	%f61, [%rd27];
	add.s64 	%rd28, %rd2, %rd26;
	ld.global.f32 	%f62, [%rd28];
	add.s64 	%rd29, %rd1, %rd26;
	ld.global.f32 	%f63, [%rd29];
	fma.rn.f32 	%f64, %f61, %f62, %f63;
	st.global.f32 	[%rd29], %f64;
$L__BB0_14:
	ret;

}


// ===== COMPILED SASS (sm_100) =====

	.target	sm_100

	.elftype	@"ET_EXEC"


//--------------------- .note.nv.tkinfo           --------------------------
	.section	.note.nv.tkinfo,"",@"SHT_NOTE"
	.sectionflags	@"SHF_NOTE_NV_TKINFO"
	.tkinfo
        /*0018*/ 	.word	0x00000002
        /*0030*/ 	.string	""
        /*0030*/ 	.string	"ptxas"
        /*0030*/ 	.string	"Cuda compilation tools, release 13.0, V13.0.88"
        /*0030*/ 	.string	"Build cuda_13.0.r13.0/compiler.36424714_0"
        /*0030*/ 	.string	"-arch sm_100 -m 64 "



//--------------------- .note.nv.cuinfo           --------------------------
	.section	.note.nv.cuinfo,"",@"SHT_NOTE"
	.sectionflags	@"SHF_NOTE_NV_CUINFO"
        /*0018*/ 	.short	0x0002
        /*001a*/ 	.short	0x0064
        /*001c*/ 	.short	0x0082
	.zero		2


//--------------------- .nv.info                  --------------------------
	.section	.nv.info,"",@"SHT_CUDA_INFO"
	.align	4


	//----- nvinfo : EIATTR_REGCOUNT
	.align		4
        /*0000*/ 	.byte	0x04, 0x2f
        /*0002*/ 	.short	(.L_1 - .L_0)
	.align		4
.L_0:
        /*0004*/ 	.word	index@(_Z6vecGPUPfS_S_ii)
        /*0008*/ 	.word	0x0000001c


	//----- nvinfo : EIATTR_FRAME_SIZE
	.align		4
.L_1:
        /*000c*/ 	.byte	0x04, 0x11
        /*000e*/ 	.short	(.L_3 - .L_2)
	.align		4
.L_2:
        /*0010*/ 	.word	index@(_Z6vecGPUPfS_S_ii)
        /*0014*/ 	.word	0x00000000


	//----- nvinfo : EIATTR_MIN_STACK_SIZE
	.align		4
.L_3:
        /*0018*/ 	.byte	0x04, 0x12
        /*001a*/ 	.short	(.L_5 - .L_4)
	.align		4
.L_4:
        /*001c*/ 	.word	index@(_Z6vecGPUPfS_S_ii)
        /*0020*/ 	.word	0x00000000
.L_5:


//--------------------- .nv.compat                --------------------------
	.section	.nv.compat,"",@"SHT_CUDA_COMPAT_INFO"
	.align	4
        /*0000*/ 	.byte	0x02, 0x09, 0x00, 0x00, 0x02, 0x02, 0x01, 0x00, 0x02, 0x05, 0x05, 0x00, 0x03, 0x07, 0x01, 0x01
        /*0010*/ 	.byte	0x02, 0x03, 0x00, 0x00, 0x02, 0x06, 0x01, 0x00, 0x04, 0x0b, 0x08, 0x00, 0x09, 0x00, 0x00, 0x00
        /*0020*/ 	.byte	0x00, 0x00, 0x00, 0x00


//--------------------- .nv.info._Z6vecGPUPfS_S_ii --------------------------
	.section	.nv.info._Z6vecGPUPfS_S_ii,"",@"SHT_CUDA_INFO"
	.sectionflags	@""
	.align	4


	//----- nvinfo : EIATTR_CUDA_API_VERSION
	.align		4
        /*0000*/ 	.byte	0x04, 0x37
        /*0002*/ 	.short	(.L_7 - .L_6)
.L_6:
        /*0004*/ 	.word	0x00000082


	//----- nvinfo : EIATTR_KPARAM_INFO
	.align		4
.L_7:
        /*0008*/ 	.byte	0x04, 0x17
        /*000a*/ 	.short	(.L_9 - .L_8)
.L_8:
        /*000c*/ 	.word	0x00000000
        /*0010*/ 	.short	0x0004
        /*0012*/ 	.short	0x001c
        /*0014*/ 	.byte	0x00, 0xf0, 0x11, 0x00


	//----- nvinfo : EIATTR_KPARAM_INFO
	.align		4
.L_9:
        /*0018*/ 	.byte	0x04, 0x17
        /*001a*/ 	.short	(.L_11 - .L_10)
.L_10:
        /*001c*/ 	.word	0x00000000
        /*0020*/ 	.short	0x0003
        /*0022*/ 	.short	0x0018
        /*0024*/ 	.byte	0x00, 0xf0, 0x11, 0x00


	//----- nvinfo : EIATTR_KPARAM_INFO
	.align		4
.L_11:
        /*0028*/ 	.byte	0x04, 0x17
        /*002a*/ 	.short	(.L_13 - .L_12)
.L_12:
        /*002c*/ 	.word	0x00000000
        /*0030*/ 	.short	0x0002
        /*0032*/ 	.short	0x0010
        /*0034*/ 	.byte	0x00, 0xf5, 0x21, 0x00


	//----- nvinfo : EIATTR_KPARAM_INFO
	.align		4
.L_13:
        /*0038*/ 	.byte	0x04, 0x17
        /*003a*/ 	.short	(.L_15 - .L_14)
.L_14:
        /*003c*/ 	.word	0x00000000
        /*0040*/ 	.short	0x0001
        /*0042*/ 	.short	0x0008
        /*0044*/ 	.byte	0x00, 0xf5, 0x21, 0x00


	//----- nvinfo : EIATTR_KPARAM_INFO
	.align		4
.L_15:
        /*0048*/ 	.byte	0x04, 0x17
        /*004a*/ 	.short	(.L_17 - .L_16)
.L_16:
        /*004c*/ 	.word	0x00000000
        /*0050*/ 	.short	0x0000
        /*0052*/ 	.short	0x0000
        /*0054*/ 	.byte	0x00, 0xf5, 0x21, 0x00


	//----- nvinfo : EIATTR_SPARSE_MMA_MASK
	.align		4
.L_17:
        /*0058*/ 	.byte	0x03, 0x50
        /*005a*/ 	.short	0x0000


	//----- nvinfo : EIATTR_MAXREG_COUNT
	.align		4
        /*005c*/ 	.byte	0x03, 0x1b
        /*005e*/ 	.short	0x00ff


	//----- nvinfo : EIATTR_MERCURY_ISA_VERSION
	.align		4
        /*0060*/ 	.byte	0x03, 0x5f
        /*0062*/ 	.short	0x0101


	//----- nvinfo : EIATTR_VRC_CTA_INIT_COUNT
	.align		4
        /*0064*/ 	.byte	0x02, 0x4a
	.zero		1
	.zero		1


	//----- nvinfo : EIATTR_EXIT_INSTR_OFFSETS
	.align		4
        /*0068*/ 	.byte	0x04, 0x1c
        /*006a*/ 	.short	(.L_19 - .L_18)


	//   ....[0]....
.L_18:
        /*006c*/ 	.word	0x00000950


	//   ....[1]....
        /*0070*/ 	.word	0x00000a20


	//----- nvinfo : EIATTR_CBANK_PARAM_SIZE
	.align		4
.L_19:
        /*0074*/ 	.byte	0x03, 0x19
        /*0076*/ 	.short	0x0020


	//----- nvinfo : EIATTR_PARAM_CBANK
	.align		4
        /*0078*/ 	.byte	0x04, 0x0a
        /*007a*/ 	.short	(.L_21 - .L_20)
	.align		4
.L_20:
        /*007c*/ 	.word	index@(.nv.constant0._Z6vecGPUPfS_S_ii)
        /*0080*/ 	.short	0x0380
        /*0082*/ 	.short	0x0020


	//----- nvinfo : EIATTR_SW_WAR
	.align		4
.L_21:
        /*0084*/ 	.byte	0x04, 0x36
        /*0086*/ 	.short	(.L_23 - .L_22)
.L_22:
        /*0088*/ 	.word	0x00000008
.L_23:


//--------------------- .nv.callgraph             --------------------------
	.section	.nv.callgraph,"",@"SHT_CUDA_CALLGRAPH"
	.align	4
	.sectionentsize	8
	.align		4
        /*0000*/ 	.word	0x00000000
	.align		4
        /*0004*/ 	.word	0xffffffff
	.align		4
        /*0008*/ 	.word	0x00000000
	.align		4
        /*000c*/ 	.word	0xfffffffe
	.align		4
        /*0010*/ 	.word	0x00000000
	.align		4
        /*0014*/ 	.word	0xfffffffd
	.align		4
        /*0018*/ 	.word	0x00000000
	.align		4
        /*001c*/ 	.word	0xfffffffc


//--------------------- .text._Z6vecGPUPfS_S_ii   --------------------------
	.section	.text._Z6vecGPUPfS_S_ii,"ax",@progbits
	.align	128
        .global         _Z6vecGPUPfS_S_ii
        .type           _Z6vecGPUPfS_S_ii,@function
        .size           _Z6vecGPUPfS_S_ii,(.L_x_5 - _Z6vecGPUPfS_S_ii)
        .other          _Z6vecGPUPfS_S_ii,@"STO_CUDA_ENTRY STV_DEFAULT"
_Z6vecGPUPfS_S_ii:
.text._Z6vecGPUPfS_S_ii:
[----:B------:R-:W-:Y:S08]  /*0000*/  LDC R1, c[0x0][0x37c] ;  /* 0x0000df00ff017b82 */ /* 0x000ff00000000800 */
[----:B------:R-:W0:Y:S01]  /*0010*/  LDC R0, c[0x0][0x398] ;  /* 0x0000e600ff007b82 */ /* 0x000e220000000800 */
[----:B------:R-:W1:Y:S01]  /*0020*/  S2R R3, SR_CTAID.X ;  /* 0x0000000000037919 */ /* 0x000e620000002500 */
[----:B------:R-:W2:Y:S01]  /*0030*/  LDCU.64 UR12, c[0x0][0x358] ;  /* 0x00006b00ff0c77ac */ /* 0x000ea20008000a00 */
[----:B------:R-:W1:Y:S01]  /*0040*/  S2R R2, SR_TID.X ;  /* 0x0000000000027919 */ /* 0x000e620000002100 */
[----:B0-----:R-:W-:Y:S01]  /*0050*/  ISETP.GE.AND P0, PT, R0, 0x1, PT ;  /* 0x000000010000780c */ /* 0x001fe20003f06270 */
[----:B-1----:R-:W-:-:S12]  /*0060*/  IMAD R3, R3, 0xfa, R2 ;  /* 0x000000fa03037824 */ /* 0x002fd800078e0202 */
[----:B--2---:R-:W-:Y:S05]  /*0070*/  @!P0 BRA `(.L_x_0) ;  /* 0x0000000800248947 */ /* 0x004fea0003800000 */
[C---:B------:R-:W-:Y:S01]  /*0080*/  ISETP.GE.U32.AND P1, PT, R0.reuse, 0x8, PT ;  /* 0x000000080000780c */ /* 0x040fe20003f26070 */
[----:B------:R-:W-:Y:S01]  /*0090*/  HFMA2 R5, -RZ, RZ, 0, 0 ;  /* 0x00000000ff057431 */ /* 0x000fe200000001ff */
[----:B------:R-:W-:Y:S01]  /*00a0*/  LOP3.LUT R18, R0, 0x7, RZ, 0xc0, !PT ;  /* 0x0000000700127812 */ /* 0x000fe200078ec0ff */
[----:B------:R-:W-:-:S03]  /*00b0*/  IMAD R2, R3, R0, RZ ;  /* 0x0000000003027224 */ /* 0x000fc600078e02ff */
[----:B------:R-:W-:-:S07]  /*00c0*/  ISETP.NE.AND P0, PT, R18, RZ, PT ;  /* 0x000000ff1200720c */ /* 0x000fce0003f05270 */
[----:B------:R-:W-:Y:S06]  /*00d0*/  @!P1 BRA `(.L_x_1) ;  /* 0x0000000400009947 */ /* 0x000fec0003800000 */
[----:B------:R-:W0:Y:S01]  /*00e0*/  LDCU.128 UR4, c[0x0][0x380] ;  /* 0x00007000ff0477ac */ /* 0x000e220008000c00 */
[----:B------:R-:W-:Y:S02]  /*00f0*/  LOP3.LUT R5, R0, 0x7ffffff8, RZ, 0xc0, !PT ;  /* 0x7ffffff800057812 */ /* 0x000fe400078ec0ff */
[----:B------:R-:W-:Y:S01]  /*0100*/  MOV R4, R2 ;  /* 0x0000000200047202 */ /* 0x000fe20000000f00 */
[----:B------:R-:W1:Y:S01]  /*0110*/  LDCU.64 UR10, c[0x0][0x390] ;  /* 0x00007200ff0a77ac */ /* 0x000e620008000a00 */
[----:B------:R-:W-:Y:S01]  /*0120*/  IADD3 R12, PT, PT, -R5, RZ, RZ ;  /* 0x000000ff050c7210 */ /* 0x000fe20007ffe1ff */
[----:B0-----:R-:W-:Y:S02]  /*0130*/  UIADD3 UR8, UP0, UPT, UR4, 0x10, URZ ;  /* 0x0000001004087890 */ /* 0x001fe4000ff1e0ff */
[----:B------:R-:W-:Y:S02]  /*0140*/  UIADD3 UR6, UP1, UPT, UR6, 0x10, URZ ;  /* 0x0000001006067890 */ /* 0x000fe4000ff3e0ff */
[----:B-1----:R-:W-:-:S02]  /*0150*/  UIADD3 UR4, UP2, UPT, UR10, 0x10, URZ ;  /* 0x000000100a047890 */ /* 0x002fc4000ff5e0ff */
[----:B------:R-:W-:Y:S02]  /*0160*/  UIADD3.X UR9, UPT, UPT, URZ, UR5, URZ, UP0, !UPT ;  /* 0x00000005ff097290 */ /* 0x000fe400087fe4ff */
[----:B------:R-:W-:Y:S02]  /*0170*/  UIADD3.X UR7, UPT, UPT, URZ, UR7, URZ, UP1, !UPT ;  /* 0x00000007ff077290 */ /* 0x000fe40008ffe4ff */
[----:B------:R-:W-:-:S12]  /*0180*/  UIADD3.X UR5, UPT, UPT, URZ, UR11, URZ, UP2, !UPT ;  /* 0x0000000bff057290 */ /* 0x000fd800097fe4ff */
.L_x_2:
[----:B------:R-:W-:Y:S02]  /*0190*/  MOV R6, UR8 ;  /* 0x0000000800067c02 */ /* 0x000fe40008000f00 */
[----:B------:R-:W-:Y:S02]  /*01a0*/  MOV R7, UR9 ;  /* 0x0000000900077c02 */ /* 0x000fe40008000f00 */
[----:B------:R-:W-:Y:S02]  /*01b0*/  MOV R8, UR6 ;  /* 0x0000000600087c02 */ /* 0x000fe40008000f00 */
[----:B------:R-:W-:Y:S01]  /*01c0*/  MOV R9, UR7 ;  /* 0x0000000700097c02 */ /* 0x000fe20008000f00 */
[C---:B------:R-:W-:Y:S01]  /*01d0*/  IMAD.WIDE R6, R4.reuse, 0x4, R6 ;  /* 0x0000000404067825 */ /* 0x040fe200078e0206 */
[----:B----4-:R-:W-:Y:S02]  /*01e0*/  MOV R10, UR4 ;  /* 0x00000004000a7c02 */ /* 0x010fe40008000f00 */
[----:B------:R-:W-:Y:S01]  /*01f0*/  MOV R11, UR5 ;  /* 0x00000005000b7c02 */ /* 0x000fe20008000f00 */
[C---:B------:R-:W-:Y:S01]  /*0200*/  IMAD.WIDE R8, R4.reuse, 0x4, R8 ;  /* 0x0000000404087825 */ /* 0x040fe200078e0208 */
[----:B------:R-:W2:Y:S03]  /*0210*/  LDG.E R13, desc[UR12][R6.64+-0x10] ;  /* 0xfffff00c060d7981 */ /* 0x000ea6000c1e1900 */
[----:B------:R-:W-:Y:S01]  /*0220*/  IMAD.WIDE R10, R4, 0x4, R10 ;  /* 0x00000004040a7825 */ /* 0x000fe200078e020a */
[----:B------:R-:W2:Y:S04]  /*0230*/  LDG.E R14, desc[UR12][R8.64+-0x10] ;  /* 0xfffff00c080e7981 */ /* 0x000ea8000c1e1900 */
[----:B------:R-:W2:Y:S04]  /*0240*/  LDG.E R16, desc[UR12][R10.64+-0x10] ;  /* 0xfffff00c0a107981 */ /* 0x000ea8000c1e1900 */
[----:B------:R-:W3:Y:S04]  /*0250*/  LDG.E R17, desc[UR12][R10.64+-0xc] ;  /* 0xfffff40c0a117981 */ /* 0x000ee8000c1e1900 */
[----:B------:R-:W4:Y:S01]  /*0260*/  LDG.E R19, desc[UR12][R10.64+-0x8] ;  /* 0xfffff80c0a137981 */ /* 0x000f22000c1e1900 */
[----:B--2---:R-:W-:-:S03]  /*0270*/  FFMA R13, R13, R14, R16 ;  /* 0x0000000e0d0d7223 */ /* 0x004fc60000000010 */
[----:B------:R-:W2:Y:S04]  /*0280*/  LDG.E R16, desc[UR12][R10.64+-0x4] ;  /* 0xfffffc0c0a107981 */ /* 0x000ea8000c1e1900 */
[----:B------:R0:W-:Y:S04]  /*0290*/  STG.E desc[UR12][R10.64+-0x10], R13 ;  /* 0xfffff00d0a007986 */ /* 0x0001e8000c10190c */
[----:B------:R-:W3:Y:S04]  /*02a0*/  LDG.E R14, desc[UR12][R6.64+-0xc] ;  /* 0xfffff40c060e7981 */ /* 0x000ee8000c1e1900 */
[----:B------:R-:W3:Y:S02]  /*02b0*/  LDG.E R15, desc[UR12][R8.64+-0xc] ;  /* 0xfffff40c080f7981 */ /* 0x000ee4000c1e1900 */
[----:B---3--:R-:W-:-:S05]  /*02c0*/  FFMA R15, R14, R15, R17 ;  /* 0x0000000f0e0f7223 */ /* 0x008fca0000000011 */
[----:B------:R1:W-:Y:S04]  /*02d0*/  STG.E desc[UR12][R10.64+-0xc], R15 ;  /* 0xfffff40f0a007986 */ /* 0x0003e8000c10190c */
[----:B------:R-:W4:Y:S04]  /*02e0*/  LDG.E R14, desc[UR12][R6.64+-0x8] ;  /* 0xfffff80c060e7981 */ /* 0x000f28000c1e1900 */
[----:B------:R-:W4:Y:S02]  /*02f0*/  LDG.E R17, desc[UR12][R8.64+-0x8] ;  /* 0xfffff80c08117981 */ /* 0x000f24000c1e1900 */
[----:B----4-:R-:W-:-:S02]  /*0300*/  FFMA R17, R14, R17, R19 ;  /* 0x000000110e117223 */ /* 0x010fc40000000013 */
[----:B------:R-:W3:Y:S04]  /*0310*/  LDG.E R19, desc[UR12][R10.64] ;  /* 0x0000000c0a137981 */ /* 0x000ee8000c1e1900 */
[----:B------:R4:W-:Y:S04]  /*0320*/  STG.E desc[UR12][R10.64+-0x8], R17 ;  /* 0xfffff8110a007986 */ /* 0x0009e8000c10190c */
[----:B0-----:R-:W2:Y:S04]  /*0330*/  LDG.E R13, desc[UR12][R6.64+-0x4] ;  /* 0xfffffc0c060d7981 */ /* 0x001ea8000c1e1900 */
[----:B------:R-:W2:Y:S02]  /*0340*/  LDG.E R14, desc[UR12][R8.64+-0x4] ;  /* 0xfffffc0c080e7981 */ /* 0x000ea4000c1e1900 */
[----:B--2---:R-:W-:-:S02]  /*0350*/  FFMA R13, R13, R14, R16 ;  /* 0x0000000e0d0d7223 */ /* 0x004fc40000000010 */
[----:B------:R-:W2:Y:S04]  /*0360*/  LDG.E R16, desc[UR12][R10.64+0x8] ;  /* 0x0000080c0a107981 */ /* 0x000ea8000c1e1900 */
[----:B------:R0:W-:Y:S04]  /*0370*/  STG.E desc[UR12][R10.64+-0x4], R13 ;  /* 0xfffffc0d0a007986 */ /* 0x0001e8000c10190c */
[----:B------:R-:W3:Y:S04]  /*0380*/  LDG.E R14, desc[UR12][R6.64] ;  /* 0x0000000c060e7981 */ /* 0x000ee8000c1e1900 */
[----:B-1----:R-:W3:Y:S02]  /*0390*/  LDG.E R15, desc[UR12][R8.64] ;  /* 0x0000000c080f7981 */ /* 0x002ee4000c1e1900 */
[----:B---3--:R-:W-:-:S02]  /*03a0*/  FFMA R15, R14, R15, R19 ;  /* 0x0000000f0e0f7223 */ /* 0x008fc40000000013 */
[----:B------:R-:W3:Y:S04]  /*03b0*/  LDG.E R19, desc[UR12][R10.64+0x4] ;  /* 0x0000040c0a137981 */ /* 0x000ee8000c1e1900 */
[----:B------:R1:W-:Y:S04]  /*03c0*/  STG.E desc[UR12][R10.64], R15 ;  /* 0x0000000f0a007986 */ /* 0x0003e8000c10190c */
[----:B------:R-:W3:Y:S04]  /*03d0*/  LDG.E R14, desc[UR12][R6.64+0x4] ;  /* 0x0000040c060e7981 */ /* 0x000ee8000c1e1900 */
[----:B----4-:R-:W3:Y:S02]  /*03e0*/  LDG.E R17, desc[UR12][R8.64+0x4] ;  /* 0x0000040c08117981 */ /* 0x010ee4000c1e1900 */
[----:B---3--:R-:W-:-:S02]  /*03f0*/  FFMA R17, R14, R17, R19 ;  /* 0x000000110e117223 */ /* 0x008fc40000000013 */
[----:B------:R-:W3:Y:S04]  /*0400*/  LDG.E R19, desc[UR12][R10.64+0xc] ;  /* 0x00000c0c0a137981 */ /* 0x000ee8000c1e1900 */
[----:B------:R4:W-:Y:S04]  /*0410*/  STG.E desc[UR12][R10.64+0x4], R17 ;  /* 0x000004110a007986 */ /* 0x0009e8000c10190c */
[----:B0-----:R-:W2:Y:S04]  /*0420*/  LDG.E R13, desc[UR12][R6.64+0x8] ;  /* 0x0000080c060d7981 */ /* 0x001ea8000c1e1900 */
[----:B------:R-:W2:Y:S02]  /*0430*/  LDG.E R14, desc[UR12][R8.64+0x8] ;  /* 0x0000080c080e7981 */ /* 0x000ea4000c1e1900 */
[----:B--2---:R-:W-:-:S05]  /*0440*/  FFMA R13, R13, R14, R16 ;  /* 0x0000000e0d0d7223 */ /* 0x004fca0000000010 */
[----:B------:R4:W-:Y:S04]  /*0450*/  STG.E desc[UR12][R10.64+0x8], R13 ;  /* 0x0000080d0a007986 */ /* 0x0009e8000c10190c */
[----:B------:R-:W3:Y:S04]  /*0460*/  LDG.E R14, desc[UR12][R6.64+0xc] ;  /* 0x00000c0c060e7981 */ /* 0x000ee8000c1e1900 */
[----:B-1----:R-:W3:Y:S01]  /*0470*/  LDG.E R15, desc[UR12][R8.64+0xc] ;  /* 0x00000c0c080f7981 */ /* 0x002ee2000c1e1900 */
[----:B------:R-:W-:-:S04]  /*0480*/  IADD3 R12, PT, PT, R12, 0x8, RZ ;  /* 0x000000080c0c7810 */ /* 0x000fc80007ffe0ff */
[----:B------:R-:W-:Y:S02]  /*0490*/  ISETP.NE.AND P1, PT, R12, RZ, PT ;  /* 0x000000ff0c00720c */ /* 0x000fe40003f25270 */
[----:B------:R-:W-:Y:S01]  /*04a0*/  IADD3 R4, PT, PT, R4, 0x8, RZ ;  /* 0x0000000804047810 */ /* 0x000fe20007ffe0ff */
[----:B---3--:R-:W-:-:S05]  /*04b0*/  FFMA R15, R14, R15, R19 ;  /* 0x0000000f0e0f7223 */ /* 0x008fca0000000013 */
[----:B------:R4:W-:Y:S05]  /*04c0*/  STG.E desc[UR12][R10.64+0xc], R15 ;  /* 0x00000c0f0a007986 */ /* 0x0009ea000c10190c */
[----:B------:R-:W-:Y:S05]  /*04d0*/  @P1 BRA `(.L_x_2) ;  /* 0xfffffffc002c1947 */ /* 0x000fea000383ffff */
.L_x_1:
[----:B------:R-:W-:Y:S05]  /*04e0*/  @!P0 BRA `(.L_x_0) ;  /* 0x0000000400088947 */ /* 0x000fea0003800000 */
[----:B------:R-:W-:Y:S02]  /*04f0*/  ISETP.GE.U32.AND P0, PT, R18, 0x4, PT ;  /* 0x000000041200780c */ /* 0x000fe40003f06070 */
[----:B------:R-:W-:-:S04]  /*0500*/  LOP3.LUT R12, R0, 0x3, RZ, 0xc0, !PT ;  /* 0x00000003000c7812 */ /* 0x000fc800078ec0ff */
[----:B------:R-:W-:-:S07]  /*0510*/  ISETP.NE.AND P1, PT, R12, RZ, PT ;  /* 0x000000ff0c00720c */ /* 0x000fce0003f25270 */
[----:B------:R-:W-:Y:S06]  /*0520*/  @!P0 BRA `(.L_x_3) ;  /* 0x0000000000708947 */ /* 0x000fec0003800000 */
[----:B------:R-:W0:Y:S01]  /*0530*/  LDC.64 R6, c[0x0][0x380] ;  /* 0x0000e000ff067b82 */ /* 0x000e220000000a00 */
[----:B----4-:R-:W-:-:S07]  /*0540*/  IADD3 R13, PT, PT, R2, R5, RZ ;  /* 0x00000005020d7210 */ /* 0x010fce0007ffe0ff */
[----:B------:R-:W1:Y:S08]  /*0550*/  LDC.64 R8, c[0x0][0x388] ;  /* 0x0000e200ff087b82 */ /* 0x000e700000000a00 */
[----:B------:R-:W2:Y:S01]  /*0560*/  LDC.64 R10, c[0x0][0x390] ;  /* 0x0000e400ff0a7b82 */ /* 0x000ea20000000a00 */
[----:B0-----:R-:W-:-:S05]  /*0570*/  IMAD.WIDE R6, R13, 0x4, R6 ;  /* 0x000000040d067825 */ /* 0x001fca00078e0206 */
[----:B------:R-:W3:Y:S01]  /*0580*/  LDG.E R4, desc[UR12][R6.64] ;  /* 0x0000000c06047981 */ /* 0x000ee2000c1e1900 */
[----:B-1----:R-:W-:-:S04]  /*0590*/  IMAD.WIDE R8, R13, 0x4, R8 ;  /* 0x000000040d087825 */ /* 0x002fc800078e0208 */
[----:B--2---:R-:W-:Y:S02]  /*05a0*/  IMAD.WIDE R10, R13, 0x4, R10 ;  /* 0x000000040d0a7825 */ /* 0x004fe400078e020a */
[----:B------:R-:W3:Y:S04]  /*05b0*/  LDG.E R13, desc[UR12][R8.64] ;  /* 0x0000000c080d7981 */ /* 0x000ee8000c1e1900 */
[----:B------:R-:W3:Y:S04]  /*05c0*/  LDG.E R15, desc[UR12][R10.64] ;  /* 0x0000000c0a0f7981 */ /* 0x000ee8000c1e1900 */
[----:B------:R-:W2:Y:S04]  /*05d0*/  LDG.E R17, desc[UR12][R10.64+0x4] ;  /* 0x0000040c0a117981 */ /* 0x000ea8000c1e1900 */
[----:B------:R-:W4:Y:S01]  /*05e0*/  LDG.E R19, desc[UR12][R10.64+0x8] ;  /* 0x0000080c0a137981 */ /* 0x000f22000c1e1900 */
[----:B---3--:R-:W-:-:S05]  /*05f0*/  FFMA R13, R4, R13, R15 ;  /* 0x0000000d040d7223 */ /* 0x008fca000000000f */
[----:B------:R0:W-:Y:S04]  /*0600*/  STG.E desc[UR12][R10.64], R13 ;  /* 0x0000000d0a007986 */ /* 0x0001e8000c10190c */
[----:B------:R-:W2:Y:S04]  /*0610*/  LDG.E R4, desc[UR12][R6.64+0x4] ;  /* 0x0000040c06047981 */ /* 0x000ea8000c1e1900 */
[----:B------:R-:W2:Y:S02]  /*0620*/  LDG.E R15, desc[UR12][R8.64+0x4] ;  /* 0x0000040c080f7981 */ /* 0x000ea4000c1e1900 */
[----:B--2---:R-:W-:-:S05]  /*0630*/  FFMA R15, R4, R15, R17 ;  /* 0x0000000f040f7223 */ /* 0x004fca0000000011 */
[----:B------:R1:W-:Y:S04]  /*0640*/  STG.E desc[UR12][R10.64+0x4], R15 ;  /* 0x0000040f0a007986 */ /* 0x0003e8000c10190c */
[----:B------:R-:W4:Y:S04]  /*0650*/  LDG.E R4, desc[UR12][R6.64+0x8] ;  /* 0x0000080c06047981 */ /* 0x000f28000c1e1900 */
[----:B------:R-:W4:Y:S02]  /*0660*/  LDG.E R17, desc[UR12][R8.64+0x8] ;  /* 0x0000080c08117981 */ /* 0x000f24000c1e1900 */
[----:B----4-:R-:W-:-:S02]  /*0670*/  FFMA R17, R4, R17, R19 ;  /* 0x0000001104117223 */ /* 0x010fc40000000013 */
[----:B------:R-:W2:Y:S04]  /*0680*/  LDG.E R19, desc[UR12][R10.64+0xc] ;  /* 0x00000c0c0a137981 */ /* 0x000ea8000c1e1900 */
[----:B------:R1:W-:Y:S04]  /*0690*/  STG.E desc[UR12][R10.64+0x8], R17 ;  /* 0x000008110a007986 */ /* 0x0003e8000c10190c */
[----:B------:R-:W2:Y:S04]  /*06a0*/  LDG.E R4, desc[UR12][R6.64+0xc] ;  /* 0x00000c0c06047981 */ /* 0x000ea8000c1e1900 */
[----:B0-----:R-:W2:Y:S01]  /*06b0*/  LDG.E R13, desc[UR12][R8.64+0xc] ;  /* 0x00000c0c080d7981 */ /* 0x001ea2000c1e1900 */
[----:B------:R-:W-:Y:S01]  /*06c0*/  IADD3 R5, PT, PT, R5, 0x4, RZ ;  /* 0x0000000405057810 */ /* 0x000fe20007ffe0ff */
[----:B--2---:R-:W-:-:S05]  /*06d0*/  FFMA R13, R4, R13, R19 ;  /* 0x0000000d040d7223 */ /* 0x004fca0000000013 */
[----:B------:R1:W-:Y:S02]  /*06e0*/  STG.E desc[UR12][R10.64+0xc], R13 ;  /* 0x00000c0d0a007986 */ /* 0x0003e4000c10190c */
.L_x_3:
[----:B------:R-:W-:Y:S05]  /*06f0*/  @!P1 BRA `(.L_x_0) ;  /* 0x0000000000849947 */ /* 0x000fea0003800000 */
[----:B------:R-:W-:Y:S01]  /*0700*/  ISETP.NE.AND P0, PT, R12, 0x1, PT ;  /* 0x000000010c00780c */ /* 0x000fe20003f05270 */
[----:B-1--4-:R-:W0:Y:S08]  /*0710*/  LDC.64 R10, c[0x0][0x380] ;  /* 0x0000e000ff0a7b82 */ /* 0x012e300000000a00 */
[----:B------:R-:W1:Y:S04]  /*0720*/  LDC.64 R12, c[0x0][0x388] ;  /* 0x0000e200ff0c7b82 */ /* 0x000e680000000a00 */
[----:B------:R-:W-:-:S04]  /*0730*/  @P0 IADD3 R9, PT, PT, R2, R5, RZ ;  /* 0x0000000502090210 */ /* 0x000fc80007ffe0ff */
[----:B------:R-:W2:Y:S01]  /*0740*/  @P0 LDC.64 R6, c[0x0][0x390] ;  /* 0x0000e400ff060b82 */ /* 0x000ea20000000a00 */
[----:B0-----:R-:W-:Y:S01]  /*0750*/  @P0 IMAD.WIDE R10, R9, 0x4, R10 ;  /* 0x00000004090a0825 */ /* 0x001fe200078e020a */
[----:B------:R-:W-:-:S06]  /*0760*/  LOP3.LUT R8, R0, 0x1, RZ, 0xc0, !PT ;  /* 0x0000000100087812 */ /* 0x000fcc00078ec0ff */
[----:B------:R-:W0:Y:S01]  /*0770*/  LDC.64 R16, c[0x0][0x388] ;  /* 0x0000e200ff107b82 */ /* 0x000e220000000a00 */
[----:B------:R-:W3:Y:S01]  /*0780*/  @P0 LDG.E R4, desc[UR12][R10.64] ;  /* 0x0000000c0a040981 */ /* 0x000ee2000c1e1900 */
[----:B-1----:R-:W-:-:S04]  /*0790*/  @P0 IMAD.WIDE R12, R9, 0x4, R12 ;  /* 0x00000004090c0825 */ /* 0x002fc800078e020c */
[----:B--2---:R-:W-:Y:S02]  /*07a0*/  @P0 IMAD.WIDE R6, R9, 0x4, R6 ;  /* 0x0000000409060825 */ /* 0x004fe400078e0206 */
[----:B------:R-:W3:Y:S04]  /*07b0*/  @P0 LDG.E R9, desc[UR12][R12.64] ;  /* 0x0000000c0c090981 */ /* 0x000ee8000c1e1900 */
[----:B------:R-:W3:Y:S04]  /*07c0*/  @P0 LDG.E R15, desc[UR12][R6.64] ;  /* 0x0000000c060f0981 */ /* 0x000ee8000c1e1900 */
[----:B------:R-:W2:Y:S01]  /*07d0*/  @P0 LDG.E R23, desc[UR12][R6.64+0x4] ;  /* 0x0000040c06170981 */ /* 0x000ea2000c1e1900 */
[----:B------:R-:W-:Y:S01]  /*07e0*/  ISETP.NE.U32.AND P1, PT, R8, 0x1, PT ;  /* 0x000000010800780c */ /* 0x000fe20003f25070 */
[----:B---3--:R-:W-:-:S02]  /*07f0*/  @P0 FFMA R19, R4, R9, R15 ;  /* 0x0000000904130223 */ /* 0x008fc4000000000f */
[----:B------:R-:W1:Y:S03]  /*0800*/  LDC.64 R14, c[0x0][0x380] ;  /* 0x0000e000ff0e7b82 */ /* 0x000e660000000a00 */
[----:B------:R3:W-:Y:S04]  /*0810*/  @P0 STG.E desc[UR12][R6.64], R19 ;  /* 0x0000001306000986 */ /* 0x0007e8000c10190c */
[----:B------:R0:W2:Y:S03]  /*0820*/  @P0 LDG.E R4, desc[UR12][R10.64+0x4] ;  /* 0x0000040c0a040981 */ /* 0x0000a6000c1e1900 */
[----:B------:R-:W4:Y:S01]  /*0830*/  @!P1 LDC.64 R8, c[0x0][0x390] ;  /* 0x0000e400ff089b82 */ /* 0x000f220000000a00 */
[----:B------:R-:W2:Y:S01]  /*0840*/  @P0 LDG.E R21, desc[UR12][R12.64+0x4] ;  /* 0x0000040c0c150981 */ /* 0x000ea2000c1e1900 */
[----:B------:R-:W-:-:S04]  /*0850*/  @P0 IADD3 R5, PT, PT, R5, 0x2, RZ ;  /* 0x0000000205050810 */ /* 0x000fc80007ffe0ff */
[----:B------:R-:W-:-:S05]  /*0860*/  @!P1 IADD3 R25, PT, PT, R2, R5, RZ ;  /* 0x0000000502199210 */ /* 0x000fca0007ffe0ff */
[----:B0-----:R-:W-:-:S04]  /*0870*/  @!P1 IMAD.WIDE R10, R25, 0x4, R16 ;  /* 0x00000004190a9825 */ /* 0x001fc800078e0210 */
[----:B----4-:R-:W-:-:S04]  /*0880*/  @!P1 IMAD.WIDE R8, R25, 0x4, R8 ;  /* 0x0000000419089825 */ /* 0x010fc800078e0208 */
[----:B--2---:R-:W-:Y:S01]  /*0890*/  @P0 FFMA R21, R4, R21, R23 ;  /* 0x0000001504150223 */ /* 0x004fe20000000017 */
[----:B-1----:R-:W-:-:S04]  /*08a0*/  @!P1 IMAD.WIDE R4, R25, 0x4, R14 ;  /* 0x0000000419049825 */ /* 0x002fc800078e020e */
[----:B------:R3:W-:Y:S04]  /*08b0*/  @P0 STG.E desc[UR12][R6.64+0x4], R21 ;  /* 0x0000041506000986 */ /* 0x0007e8000c10190c */
[----:B------:R-:W2:Y:S04]  /*08c0*/  @!P1 LDG.E R4, desc[UR12][R4.64] ;  /* 0x0000000c04049981 */ /* 0x000ea8000c1e1900 */
[----:B------:R-:W2:Y:S04]  /*08d0*/  @!P1 LDG.E R11, desc[UR12][R10.64] ;  /* 0x0000000c0a0b9981 */ /* 0x000ea8000c1e1900 */
[----:B------:R-:W2:Y:S02]  /*08e0*/  @!P1 LDG.E R13, desc[UR12][R8.64] ;  /* 0x0000000c080d9981 */ /* 0x000ea4000c1e1900 */
[----:B--2---:R-:W-:-:S05]  /*08f0*/  @!P1 FFMA R13, R4, R11, R13 ;  /* 0x0000000b040d9223 */ /* 0x004fca000000000d */
[----:B------:R3:W-:Y:S02]  /*0900*/  @!P1 STG.E desc[UR12][R8.64], R13 ;  /* 0x0000000d08009986 */ /* 0x0007e4000c10190c */
.L_x_0:
[----:B------:R-:W0:Y:S01]  /*0910*/  LDC R5, c[0x0][0x39c] ;  /* 0x0000e700ff057b82 */ /* 0x000e220000000800 */
[----:B------:R-:W-:-:S05]  /*0920*/  IADD3 R2, PT, PT, -R0, RZ, RZ ;  /* 0x000000ff00027210 */ /* 0x000fca0007ffe1ff */
[----:B0-----:R-:W-:-:S05]  /*0930*/  IMAD R2, R2, 0xfa0, R5 ;  /* 0x00000fa002027824 */ /* 0x001fca00078e0205 */
[----:B------:R-:W-:-:S13]  /*0940*/  ISETP.GE.AND P0, PT, R3, R2, PT ;  /* 0x000000020300720c */ /* 0x000fda0003f06270 */
[----:B------:R-:W-:Y:S05]  /*0950*/  @P0 EXIT ;  /* 0x000000000000094d */ /* 0x000fea0003800000 */
[----:B------:R-:W0:Y:S01]  /*0960*/  LDC.64 R4, c[0x0][0x380] ;  /* 0x0000e000ff047b82 */ /* 0x000e220000000a00 */
[----:B-1--4-:R-:W-:-:S07]  /*0970*/  IMAD R11, R0, 0xfa0, R3 ;  /* 0x00000fa0000b7824 */ /* 0x012fce00078e0203 */
[----:B---3--:R-:W1:Y:S08]  /*0980*/  LDC.64 R6, c[0x0][0x388] ;  /* 0x0000e200ff067b82 */ /* 0x008e700000000a00 */
[----:B------:R-:W2:Y:S01]  /*0990*/  LDC.64 R8, c[0x0][0x390] ;  /* 0x0000e400ff087b82 */ /* 0x000ea20000000a00 */
[----:B0-----:R-:W-:-:S06]  /*09a0*/  IMAD.WIDE R2, R11, 0x4, R4 ;  /* 0x000000040b027825 */ /* 0x001fcc00078e0204 */
[----:B------:R-:W3:Y:S01]  /*09b0*/  LDG.E R2, desc[UR12][R2.64] ;  /* 0x0000000c02027981 */ /* 0x000ee2000c1e1900 */
[----:B-1----:R-:W-:-:S06]  /*09c0*/  IMAD.WIDE R4, R11, 0x4, R6 ;  /* 0x000000040b047825 */ /* 0x002fcc00078e0206 */
[----:B------:R-:W3:Y:S01]  /*09d0*/  LDG.E R5, desc[UR12][R4.64] ;  /* 0x0000000c04057981 */ /* 0x000ee2000c1e1900 */
[----:B--2---:R-:W-:-:S05]  /*09e0*/  IMAD.WIDE R6, R11, 0x4, R8 ;  /* 0x000000040b067825 */ /* 0x004fca00078e0208 */
[----:B------:R-:W3:Y:S02]  /*09f0*/  LDG.E R9, desc[UR12][R6.64] ;  /* 0x0000000c06097981 */ /* 0x000ee4000c1e1900 */
[----:B---3--:R-:W-:-:S05]  /*0a00*/  FFMA R9, R2, R5, R9 ;  /* 0x0000000502097223 */ /* 0x008fca0000000009 */
[----:B------:R-:W-:Y:S01]  /*0a10*/  STG.E desc[UR12][R6.64], R9 ;  /* 0x0000000906007986 */ /* 0x000fe2000c10190c */
[----:B------:R-:W-:Y:S05]  /*0a20*/  EXIT ;  /* 0x000000000000794d */ /* 0x000fea0003800000 */
.L_x_4:
[----:B------:R-:W-:-:S00]  /*0a30*/  BRA `(.L_x_4) ;  /* 0xfffffffc00fc7947 */ /* 0x000fc0000383ffff */
[----:B------:R-:W-:-:S00]  /*0a40*/  NOP ;  /* 0x0000000000007918 */ /* 0x000fc00000000000 */
        /* <DEDUP_REMOVED lines=11> */
.L_x_5:


//--------------------- .nv.shared.reserved.0     --------------------------
	.section	.nv.shared.reserved.0,"aw",@nobits
	.weak		__nv_reservedSMEM_offset_0_alias
	.size		__nv_reservedSMEM_offset_0_alias, 0, 64
	.other		__nv_reservedSMEM_offset_0_alias,@"STO_CUDA_RESERVED_SHARED STV_DEFAULT"
__nv_reservedSMEM_offset_0_alias:
	.zero		0
	.zero		64


//--------------------- .nv.constant0._Z6vecGPUPfS_S_ii --------------------------
	.section	.nv.constant0._Z6vecGPUPfS_S_ii,"a",@progbits
	.sectionflags	@""
	.align	4
.nv.constant0._Z6vecGPUPfS_S_ii:
	.zero		928


//--------------------- SYMBOLS --------------------------

	.type		.nv.reservedSmem.offset0,@object
	.size		.nv.reservedSmem.offset0,0x4
